//
// Generated by NVIDIA NVVM Compiler
//
// Compiler Build ID: CL-36424714
// Cuda compilation tools, release 13.0, V13.0.88
// Based on NVVM 20.0.0
//

.version 9.0
.target sm_100
.address_size 64

	// .globl	cenergyScatterKernel
.const .align 4 .b8 atoms[4096];

.visible .entry cenergyScatterKernel(
	.param .u64 .ptr .align 1 cenergyScatterKernel_param_0,
	.param .align 4 .b8 cenergyScatterKernel_param_1[12],
	.param .f32 cenergyScatterKernel_param_2,
	.param .f32 cenergyScatterKernel_param_3,
	.param .u32 cenergyScatterKernel_param_4,
	.param .u32 cenergyScatterKernel_param_5
)
{


	ret;

}


// ===== COMPILED SASS (sm_100) =====

	.target	sm_100

	.elftype	@"ET_EXEC"


//--------------------- .note.nv.tkinfo           --------------------------
	.section	.note.nv.tkinfo,"",@"SHT_NOTE"
	.sectionflags	@"SHF_NOTE_NV_TKINFO"
	.tkinfo
        /*0018*/ 	.word	0x00000002
        /*0030*/ 	.string	""
        /*0030*/ 	.string	"ptxas"
        /*0030*/ 	.string	"Cuda compilation tools, release 13.0, V13.0.88"
        /*0030*/ 	.string	"Build cuda_13.0.r13.0/compiler.36424714_0"
        /*0030*/ 	.string	"-arch sm_100 -m 64 "



//--------------------- .note.nv.cuinfo           --------------------------
	.section	.note.nv.cuinfo,"",@"SHT_NOTE"
	.sectionflags	@"SHF_NOTE_NV_CUINFO"
        /*0018*/ 	.short	0x0002
        /*001a*/ 	.short	0x0064
        /*001c*/ 	.short	0x0082
	.zero		2


//--------------------- .nv.info                  --------------------------
	.section	.nv.info,"",@"SHT_CUDA_INFO"
	.align	4


	//----- nvinfo : EIATTR_REGCOUNT
	.align		4
        /*0000*/ 	.byte	0x04, 0x2f
        /*0002*/ 	.short	(.L_2 - .L_1)
	.align		4
.L_1:
        /*0004*/ 	.word	index@(cenergyScatterKernel)
        /*0008*/ 	.word	0x00000004


	//----- nvinfo : EIATTR_FRAME_SIZE
	.align		4
.L_2:
        /*000c*/ 	.byte	0x04, 0x11
        /*000e*/ 	.short	(.L_4 - .L_3)
	.align		4
.L_3:
        /*0010*/ 	.word	index@(cenergyScatterKernel)
        /*0014*/ 	.word	0x00000000


	//----- nvinfo : EIATTR_MIN_STACK_SIZE
	.align		4
.L_4:
        /*0018*/ 	.byte	0x04, 0x12
        /*001a*/ 	.short	(.L_6 - .L_5)
	.align		4
.L_5:
        /*001c*/ 	.word	index@(cenergyScatterKernel)
        /*0020*/ 	.word	0x00000000
.L_6:


//--------------------- .nv.compat                --------------------------
	.section	.nv.compat,"",@"SHT_CUDA_COMPAT_INFO"
	.align	4
        /*0000*/ 	.byte	0x02, 0x09, 0x00, 0x00, 0x02, 0x02, 0x01, 0x00, 0x02, 0x05, 0x05, 0x00, 0x03, 0x07, 0x01, 0x01
        /*0010*/ 	.byte	0x02, 0x03, 0x00, 0x00, 0x02, 0x06, 0x01, 0x00, 0x04, 0x0b, 0x08, 0x00, 0x09, 0x00, 0x00, 0x00
        /*0020*/ 	.byte	0x00, 0x00, 0x00, 0x00


//--------------------- .nv.info.cenergyScatterKernel --------------------------
	.section	.nv.info.cenergyScatterKernel,"",@"SHT_CUDA_INFO"
	.sectionflags	@""
	.align	4


	//----- nvinfo : EIATTR_CUDA_API_VERSION
	.align		4
        /*0000*/ 	.byte	0x04, 0x37
        /*0002*/ 	.short	(.L_8 - .L_7)
.L_7:
        /*0004*/ 	.word	0x00000082


	//----- nvinfo : EIATTR_KPARAM_INFO
	.align		4
.L_8:
        /*0008*/ 	.byte	0x04, 0x17
        /*000a*/ 	.short	(.L_10 - .L_9)
.L_9:
        /*000c*/ 	.word	0x00000000
        /*0010*/ 	.short	0x0005
        /*0012*/ 	.short	0x0020
        /*0014*/ 	.byte	0x00, 0xf0, 0x11, 0x00


	//----- nvinfo : EIATTR_KPARAM_INFO
	.align		4
.L_10:
        /*0018*/ 	.byte	0x04, 0x17
        /*001a*/ 	.short	(.L_12 - .L_11)
.L_11:
        /*001c*/ 	.word	0x00000000
        /*0020*/ 	.short	0x0004
        /*0022*/ 	.short	0x001c
        /*0024*/ 	.byte	0x00, 0xf0, 0x11, 0x00


	//----- nvinfo : EIATTR_KPARAM_INFO
	.align		4
.L_12:
        /*0028*/ 	.byte	0x04, 0x17
        /*002a*/ 	.short	(.L_14 - .L_13)
.L_13:
        /*002c*/ 	.word	0x00000000
        /*0030*/ 	.short	0x0003
        /*0032*/ 	.short	0x0018
        /*0034*/ 	.byte	0x00, 0xf0, 0x11, 0x00


	//----- nvinfo : EIATTR_KPARAM_INFO
	.align		4
.L_14:
        /*0038*/ 	.byte	0x04, 0x17
        /*003a*/ 	.short	(.L_16 - .L_15)
.L_15:
        /*003c*/ 	.word	0x00000000
        /*0040*/ 	.short	0x0002
        /*0042*/ 	.short	0x0014
        /*0044*/ 	.byte	0x00, 0xf0, 0x11, 0x00


	//----- nvinfo : EIATTR_KPARAM_INFO
	.align		4
.L_16:
        /*0048*/ 	.byte	0x04, 0x17
        /*004a*/ 	.short	(.L_18 - .L_17)
.L_17:
        /*004c*/ 	.word	0x00000000
        /*0050*/ 	.short	0x0001
        /*0052*/ 	.short	0x0008
        /*0054*/ 	.byte	0x00, 0xf0, 0x31, 0x00


	//----- nvinfo : EIATTR_KPARAM_INFO
	.align		4
.L_18:
        /*0058*/ 	.byte	0x04, 0x17
        /*005a*/ 	.short	(.L_20 - .L_19)
.L_19:
        /*005c*/ 	.word	0x00000000
        /*0060*/ 	.short	0x0000
        /*0062*/ 	.short	0x0000
        /*0064*/ 	.byte	0x00, 0xf5, 0x21, 0x00


	//----- nvinfo : EIATTR_SPARSE_MMA_MASK
	.align		4
.L_20:
        /*0068*/ 	.byte	0x03, 0x50
        /*006a*/ 	.short	0x0000


	//----- nvinfo : EIATTR_MAXREG_COUNT
	.align		4
        /*006c*/ 	.byte	0x03, 0x1b
        /*006e*/ 	.short	0x00ff


	//----- nvinfo : EIATTR_MERCURY_ISA_VERSION
	.align		4
        /*0070*/ 	.byte	0x03, 0x5f
        /*0072*/ 	.short	0x0101


	//----- nvinfo : EIATTR_VRC_CTA_INIT_COUNT
	.align		4
        /*0074*/ 	.byte	0x02, 0x4a
	.zero		1
	.zero		1


	//----- nvinfo : EIATTR_EXIT_INSTR_OFFSETS
	.align		4
        /*0078*/ 	.byte	0x04, 0x1c
        /*007a*/ 	.short	(.L_22 - .L_21)


	//   ....[0]....
.L_21:
        /*007c*/ 	.word	0x00000010


	//----- nvinfo : EIATTR_CBANK_PARAM_SIZE
	.align		4
.L_22:
        /*0080*/ 	.byte	0x03, 0x19
        /*0082*/ 	.short	0x0024


	//----- nvinfo : EIATTR_PARAM_CBANK
	.align		4
        /*0084*/ 	.byte	0x04, 0x0a
        /*0086*/ 	.short	(.L_24 - .L_23)
	.align		4
.L_23:
        /*0088*/ 	.word	index@(.nv.constant0.cenergyScatterKernel)
        /*008c*/ 	.short	0x0380
        /*008e*/ 	.short	0x0024


	//----- nvinfo : EIATTR_SW_WAR
	.align		4
.L_24:
        /*0090*/ 	.byte	0x04, 0x36
        /*0092*/ 	.short	(.L_26 - .L_25)
.L_25:
        /*0094*/ 	.word	0x00000008
.L_26:


//--------------------- .nv.callgraph             --------------------------
	.section	.nv.callgraph,"",@"SHT_CUDA_CALLGRAPH"
	.align	4
	.sectionentsize	8
	.align		4
        /*0000*/ 	.word	0x00000000
	.align		4
        /*0004*/ 	.word	0xffffffff
	.align		4
        /*0008*/ 	.word	0x00000000
	.align		4
        /*000c*/ 	.word	0xfffffffe
	.align		4
        /*0010*/ 	.word	0x00000000
	.align		4
        /*0014*/ 	.word	0xfffffffd
	.align		4
        /*0018*/ 	.word	0x00000000
	.align		4
        /*001c*/ 	.word	0xfffffffc


//--------------------- .nv.constant3             --------------------------
	.section	.nv.constant3,"a",@progbits
	.align	4
.nv.constant3:
	.type		atoms,@object
	.size		atoms,(.L_0 - atoms)
atoms:
	.zero		4096
.L_0:


//--------------------- .text.cenergyScatterKernel --------------------------
	.section	.text.cenergyScatterKernel,"ax",@progbits
	.align	128
        .global         cenergyScatterKernel
        .type           cenergyScatterKernel,@function
        .size           cenergyScatterKernel,(.L_x_1 - cenergyScatterKernel)
        .other          cenergyScatterKernel,@"STO_CUDA_ENTRY STV_DEFAULT"
cenergyScatterKernel:
.text.cenergyScatterKernel:
[----:B------:R-:W-:Y:S01]  /*0000*/  LDC R1, c[0x0][0x37c] ;  /* 0x0000df00ff017b82 */ /* 0x000fe20000000800 */
[----:B------:R-:W-:Y:S05]  /*0010*/  EXIT ;  /* 0x000000000000794d */ /* 0x000fea0003800000 */
.L_x_0:
[----:B------:R-:W-:-:S00]  /*0020*/  BRA `(.L_x_0) ;  /* 0xfffffffc00fc7947 */ /* 0x000fc0000383ffff */
[----:B------:R-:W-:-:S00]  /*0030*/  NOP ;  /* 0x0000000000007918 */ /* 0x000fc00000000000 */
        /* <DEDUP_REMOVED lines=12> */
.L_x_1:


//--------------------- .nv.shared.reserved.0     --------------------------
	.section	.nv.shared.reserved.0,"aw",@nobits
	.weak		__nv_reservedSMEM_offset_0_alias
	.size		__nv_reservedSMEM_offset_0_alias, 0, 64
	.other		__nv_reservedSMEM_offset_0_alias,@"STO_CUDA_RESERVED_SHARED STV_DEFAULT"
__nv_reservedSMEM_offset_0_alias:
	.zero		0
	.zero		64


//--------------------- .nv.constant0.cenergyScatterKernel --------------------------
	.section	.nv.constant0.cenergyScatterKernel,"a",@progbits
	.sectionflags	@""
	.align	4
.nv.constant0.cenergyScatterKernel:
	.zero		932


//--------------------- SYMBOLS --------------------------

	.type		.nv.reservedSmem.offset0,@object
	.size		.nv.reservedSmem.offset0,0x4
